//
// Generated by NVIDIA NVVM Compiler
//
// Compiler Build ID: CL-36424714
// Cuda compilation tools, release 13.0, V13.0.88
// Based on NVVM 20.0.0
//

.version 9.0
.target sm_100
.address_size 64

	// .globl	_Z16setupCurandStateP17curandStateXORWOWi
.global .align 4 .b8 precalc_xorwow_matrix[102400];
.global .align 4 .b8 precalc_xorwow_offset_matrix[102400];
.global .align 4 .b8 mrg32k3aM1[2304];
.global .align 4 .b8 mrg32k3aM2[2304];
.global .align 4 .b8 mrg32k3aM1SubSeq[2016];
.global .align 4 .b8 mrg32k3aM2SubSeq[2016];
.global .align 4 .b8 mrg32k3aM1Seq[2304];
.global .align 4 .b8 mrg32k3aM2Seq[2304];
.const .align 8 .b8 __cr_lgamma_table[72];

.visible .entry _Z16setupCurandStateP17curandStateXORWOWi(
	.param .u64 .ptr .align 1 _Z16setupCurandStateP17curandStateXORWOWi_param_0,
	.param .u32 _Z16setupCurandStateP17curandStateXORWOWi_param_1
)
{
	.reg .pred 	%p<25>;
	.reg .b32 	%r<407>;
	.reg .b64 	%rd<18>;

	ld.param.u64 	%rd8, [_Z16setupCurandStateP17curandStateXORWOWi_param_0];
	ld.param.u32 	%r183, [_Z16setupCurandStateP17curandStateXORWOWi_param_1];
	mov.u32 	%r184, %tid.x;
	mov.u32 	%r185, %ntid.x;
	mov.u32 	%r186, %ctaid.x;
	mad.lo.s32 	%r1, %r185, %r186, %r184;
	setp.ge.s32 	%p1, %r1, %r183;
	@%p1 bra 	$L__BB0_44;
	cvta.to.global.u64 	%rd9, %rd8;
	cvt.s64.s32 	%rd17, %r1;
	mul.wide.s32 	%rd10, %r1, 48;
	add.s64 	%rd2, %rd9, %rd10;
	mov.b32 	%r187, -1773628158;
	mov.b32 	%r188, 1759749125;
	st.global.v2.u32 	[%rd2], {%r188, %r187};
	mov.b32 	%r189, -123459836;
	mov.b32 	%r190, -1686728184;
	st.global.v2.u32 	[%rd2+8], {%r190, %r189};
	mov.b32 	%r191, -1891301626;
	mov.b32 	%r192, -589760388;
	st.global.v2.u32 	[%rd2+16], {%r192, %r191};
	setp.eq.s32 	%p2, %r1, 0;
	@%p2 bra 	$L__BB0_43;
	mov.b32 	%r313, 0;
	mov.u64 	%rd12, precalc_xorwow_matrix;
$L__BB0_3:
	and.b64  	%rd4, %rd17, 3;
	setp.eq.s64 	%p3, %rd4, 0;
	@%p3 bra 	$L__BB0_42;
	mul.wide.u32 	%rd11, %r313, 3200;
	add.s64 	%rd5, %rd12, %rd11;
	cvt.u32.u64 	%r3, %rd4;
	mov.b32 	%r314, 0;
$L__BB0_5:
	mov.b32 	%r327, 0;
	mov.u32 	%r328, %r327;
	mov.u32 	%r329, %r327;
	mov.u32 	%r330, %r327;
	mov.u32 	%r331, %r327;
	mov.u32 	%r320, %r327;
$L__BB0_6:
	mul.wide.u32 	%rd13, %r320, 4;
	add.s64 	%rd14, %rd2, %rd13;
	ld.global.u32 	%r11, [%rd14+4];
	shl.b32 	%r12, %r320, 5;
	mov.b32 	%r326, 0;
$L__BB0_7:
	.pragma "nounroll";
	shr.u32 	%r197, %r11, %r326;
	and.b32  	%r198, %r197, 1;
	setp.eq.b32 	%p4, %r198, 1;
	not.pred 	%p5, %p4;
	add.s32 	%r199, %r12, %r326;
	mul.lo.s32 	%r200, %r199, 5;
	mul.wide.u32 	%rd15, %r200, 4;
	add.s64 	%rd6, %rd5, %rd15;
	@%p5 bra 	$L__BB0_9;
	ld.global.u32 	%r201, [%rd6];
	xor.b32  	%r331, %r331, %r201;
	ld.global.u32 	%r202, [%rd6+4];
	xor.b32  	%r330, %r330, %r202;
	ld.global.u32 	%r203, [%rd6+8];
	xor.b32  	%r329, %r329, %r203;
	ld.global.u32 	%r204, [%rd6+12];
	xor.b32  	%r328, %r328, %r204;
	ld.global.u32 	%r205, [%rd6+16];
	xor.b32  	%r327, %r327, %r205;
$L__BB0_9:
	and.b32  	%r207, %r197, 2;
	setp.eq.s32 	%p6, %r207, 0;
	@%p6 bra 	$L__BB0_11;
	ld.global.u32 	%r208, [%rd6+20];
	xor.b32  	%r331, %r331, %r208;
	ld.global.u32 	%r209, [%rd6+24];
	xor.b32  	%r330, %r330, %r209;
	ld.global.u32 	%r210, [%rd6+28];
	xor.b32  	%r329, %r329, %r210;
	ld.global.u32 	%r211, [%rd6+32];
	xor.b32  	%r328, %r328, %r211;
	ld.global.u32 	%r212, [%rd6+36];
	xor.b32  	%r327, %r327, %r212;
$L__BB0_11:
	and.b32  	%r214, %r197, 4;
	setp.eq.s32 	%p7, %r214, 0;
	@%p7 bra 	$L__BB0_13;
	ld.global.u32 	%r215, [%rd6+40];
	xor.b32  	%r331, %r331, %r215;
	ld.global.u32 	%r216, [%rd6+44];
	xor.b32  	%r330, %r330, %r216;
	ld.global.u32 	%r217, [%rd6+48];
	xor.b32  	%r329, %r329, %r217;
	ld.global.u32 	%r218, [%rd6+52];
	xor.b32  	%r328, %r328, %r218;
	ld.global.u32 	%r219, [%rd6+56];
	xor.b32  	%r327, %r327, %r219;
$L__BB0_13:
	and.b32  	%r221, %r197, 8;
	setp.eq.s32 	%p8, %r221, 0;
	@%p8 bra 	$L__BB0_15;
	ld.global.u32 	%r222, [%rd6+60];
	xor.b32  	%r331, %r331, %r222;
	ld.global.u32 	%r223, [%rd6+64];
	xor.b32  	%r330, %r330, %r223;
	ld.global.u32 	%r224, [%rd6+68];
	xor.b32  	%r329, %r329, %r224;
	ld.global.u32 	%r225, [%rd6+72];
	xor.b32  	%r328, %r328, %r225;
	ld.global.u32 	%r226, [%rd6+76];
	xor.b32  	%r327, %r327, %r226;
$L__BB0_15:
	and.b32  	%r228, %r197, 16;
	setp.eq.s32 	%p9, %r228, 0;
	@%p9 bra 	$L__BB0_17;
	ld.global.u32 	%r229, [%rd6+80];
	xor.b32  	%r331, %r331, %r229;
	ld.global.u32 	%r230, [%rd6+84];
	xor.b32  	%r330, %r330, %r230;
	ld.global.u32 	%r231, [%rd6+88];
	xor.b32  	%r329, %r329, %r231;
	ld.global.u32 	%r232, [%rd6+92];
	xor.b32  	%r328, %r328, %r232;
	ld.global.u32 	%r233, [%rd6+96];
	xor.b32  	%r327, %r327, %r233;
$L__BB0_17:
	and.b32  	%r235, %r197, 32;
	setp.eq.s32 	%p10, %r235, 0;
	@%p10 bra 	$L__BB0_19;
	ld.global.u32 	%r236, [%rd6+100];
	xor.b32  	%r331, %r331, %r236;
	ld.global.u32 	%r237, [%rd6+104];
	xor.b32  	%r330, %r330, %r237;
	ld.global.u32 	%r238, [%rd6+108];
	xor.b32  	%r329, %r329, %r238;
	ld.global.u32 	%r239, [%rd6+112];
	xor.b32  	%r328, %r328, %r239;
	ld.global.u32 	%r240, [%rd6+116];
	xor.b32  	%r327, %r327, %r240;
$L__BB0_19:
	and.b32  	%r242, %r197, 64;
	setp.eq.s32 	%p11, %r242, 0;
	@%p11 bra 	$L__BB0_21;
	ld.global.u32 	%r243, [%rd6+120];
	xor.b32  	%r331, %r331, %r243;
	ld.global.u32 	%r244, [%rd6+124];
	xor.b32  	%r330, %r330, %r244;
	ld.global.u32 	%r245, [%rd6+128];
	xor.b32  	%r329, %r329, %r245;
	ld.global.u32 	%r246, [%rd6+132];
	xor.b32  	%r328, %r328, %r246;
	ld.global.u32 	%r247, [%rd6+136];
	xor.b32  	%r327, %r327, %r247;
$L__BB0_21:
	and.b32  	%r249, %r197, 128;
	setp.eq.s32 	%p12, %r249, 0;
	@%p12 bra 	$L__BB0_23;
	ld.global.u32 	%r250, [%rd6+140];
	xor.b32  	%r331, %r331, %r250;
	ld.global.u32 	%r251, [%rd6+144];
	xor.b32  	%r330, %r330, %r251;
	ld.global.u32 	%r252, [%rd6+148];
	xor.b32  	%r329, %r329, %r252;
	ld.global.u32 	%r253, [%rd6+152];
	xor.b32  	%r328, %r328, %r253;
	ld.global.u32 	%r254, [%rd6+156];
	xor.b32  	%r327, %r327, %r254;
$L__BB0_23:
	and.b32  	%r256, %r197, 256;
	setp.eq.s32 	%p13, %r256, 0;
	@%p13 bra 	$L__BB0_25;
	ld.global.u32 	%r257, [%rd6+160];
	xor.b32  	%r331, %r331, %r257;
	ld.global.u32 	%r258, [%rd6+164];
	xor.b32  	%r330, %r330, %r258;
	ld.global.u32 	%r259, [%rd6+168];
	xor.b32  	%r329, %r329, %r259;
	ld.global.u32 	%r260, [%rd6+172];
	xor.b32  	%r328, %r328, %r260;
	ld.global.u32 	%r261, [%rd6+176];
	xor.b32  	%r327, %r327, %r261;
$L__BB0_25:
	and.b32  	%r263, %r197, 512;
	setp.eq.s32 	%p14, %r263, 0;
	@%p14 bra 	$L__BB0_27;
	ld.global.u32 	%r264, [%rd6+180];
	xor.b32  	%r331, %r331, %r264;
	ld.global.u32 	%r265, [%rd6+184];
	xor.b32  	%r330, %r330, %r265;
	ld.global.u32 	%r266, [%rd6+188];
	xor.b32  	%r329, %r329, %r266;
	ld.global.u32 	%r267, [%rd6+192];
	xor.b32  	%r328, %r328, %r267;
	ld.global.u32 	%r268, [%rd6+196];
	xor.b32  	%r327, %r327, %r268;
$L__BB0_27:
	and.b32  	%r270, %r197, 1024;
	setp.eq.s32 	%p15, %r270, 0;
	@%p15 bra 	$L__BB0_29;
	ld.global.u32 	%r271, [%rd6+200];
	xor.b32  	%r331, %r331, %r271;
	ld.global.u32 	%r272, [%rd6+204];
	xor.b32  	%r330, %r330, %r272;
	ld.global.u32 	%r273, [%rd6+208];
	xor.b32  	%r329, %r329, %r273;
	ld.global.u32 	%r274, [%rd6+212];
	xor.b32  	%r328, %r328, %r274;
	ld.global.u32 	%r275, [%rd6+216];
	xor.b32  	%r327, %r327, %r275;
$L__BB0_29:
	and.b32  	%r277, %r197, 2048;
	setp.eq.s32 	%p16, %r277, 0;
	@%p16 bra 	$L__BB0_31;
	ld.global.u32 	%r278, [%rd6+220];
	xor.b32  	%r331, %r331, %r278;
	ld.global.u32 	%r279, [%rd6+224];
	xor.b32  	%r330, %r330, %r279;
	ld.global.u32 	%r280, [%rd6+228];
	xor.b32  	%r329, %r329, %r280;
	ld.global.u32 	%r281, [%rd6+232];
	xor.b32  	%r328, %r328, %r281;
	ld.global.u32 	%r282, [%rd6+236];
	xor.b32  	%r327, %r327, %r282;
$L__BB0_31:
	and.b32  	%r284, %r197, 4096;
	setp.eq.s32 	%p17, %r284, 0;
	@%p17 bra 	$L__BB0_33;
	ld.global.u32 	%r285, [%rd6+240];
	xor.b32  	%r331, %r331, %r285;
	ld.global.u32 	%r286, [%rd6+244];
	xor.b32  	%r330, %r330, %r286;
	ld.global.u32 	%r287, [%rd6+248];
	xor.b32  	%r329, %r329, %r287;
	ld.global.u32 	%r288, [%rd6+252];
	xor.b32  	%r328, %r328, %r288;
	ld.global.u32 	%r289, [%rd6+256];
	xor.b32  	%r327, %r327, %r289;
$L__BB0_33:
	and.b32  	%r291, %r197, 8192;
	setp.eq.s32 	%p18, %r291, 0;
	@%p18 bra 	$L__BB0_35;
	ld.global.u32 	%r292, [%rd6+260];
	xor.b32  	%r331, %r331, %r292;
	ld.global.u32 	%r293, [%rd6+264];
	xor.b32  	%r330, %r330, %r293;
	ld.global.u32 	%r294, [%rd6+268];
	xor.b32  	%r329, %r329, %r294;
	ld.global.u32 	%r295, [%rd6+272];
	xor.b32  	%r328, %r328, %r295;
	ld.global.u32 	%r296, [%rd6+276];
	xor.b32  	%r327, %r327, %r296;
$L__BB0_35:
	and.b32  	%r298, %r197, 16384;
	setp.eq.s32 	%p19, %r298, 0;
	@%p19 bra 	$L__BB0_37;
	ld.global.u32 	%r299, [%rd6+280];
	xor.b32  	%r331, %r331, %r299;
	ld.global.u32 	%r300, [%rd6+284];
	xor.b32  	%r330, %r330, %r300;
	ld.global.u32 	%r301, [%rd6+288];
	xor.b32  	%r329, %r329, %r301;
	ld.global.u32 	%r302, [%rd6+292];
	xor.b32  	%r328, %r328, %r302;
	ld.global.u32 	%r303, [%rd6+296];
	xor.b32  	%r327, %r327, %r303;
$L__BB0_37:
	and.b32  	%r305, %r197, 32768;
	setp.eq.s32 	%p20, %r305, 0;
	@%p20 bra 	$L__BB0_39;
	ld.global.u32 	%r306, [%rd6+300];
	xor.b32  	%r331, %r331, %r306;
	ld.global.u32 	%r307, [%rd6+304];
	xor.b32  	%r330, %r330, %r307;
	ld.global.u32 	%r308, [%rd6+308];
	xor.b32  	%r329, %r329, %r308;
	ld.global.u32 	%r309, [%rd6+312];
	xor.b32  	%r328, %r328, %r309;
	ld.global.u32 	%r310, [%rd6+316];
	xor.b32  	%r327, %r327, %r310;
$L__BB0_39:
	add.s32 	%r326, %r326, 16;
	setp.ne.s32 	%p21, %r326, 32;
	@%p21 bra 	$L__BB0_7;
	mad.lo.s32 	%r311, %r320, -31, %r12;
	add.s32 	%r320, %r311, 1;
	setp.ne.s32 	%p22, %r320, 5;
	@%p22 bra 	$L__BB0_6;
	st.global.u32 	[%rd2+4], %r331;
	st.global.u32 	[%rd2+8], %r330;
	st.global.u32 	[%rd2+12], %r329;
	st.global.u32 	[%rd2+16], %r328;
	st.global.u32 	[%rd2+20], %r327;
	add.s32 	%r314, %r314, 1;
	setp.lt.u32 	%p23, %r314, %r3;
	@%p23 bra 	$L__BB0_5;
$L__BB0_42:
	shr.u64 	%rd7, %rd17, 2;
	add.s32 	%r313, %r313, 1;
	setp.gt.u64 	%p24, %rd17, 3;
	mov.u64 	%rd17, %rd7;
	@%p24 bra 	$L__BB0_3;
$L__BB0_43:
	mov.b32 	%r312, 0;
	st.global.v2.u32 	[%rd2+24], {%r312, %r312};
	st.global.u32 	[%rd2+32], %r312;
	mov.b64 	%rd16, 0;
	st.global.u64 	[%rd2+40], %rd16;
$L__BB0_44:
	ret;

}


// ===== COMPILED SASS (sm_100) =====

	.target	sm_100

	.elftype	@"ET_EXEC"


//--------------------- .note.nv.tkinfo           --------------------------
	.section	.note.nv.tkinfo,"",@"SHT_NOTE"
	.sectionflags	@"SHF_NOTE_NV_TKINFO"
	.tkinfo
        /*0018*/ 	.word	0x00000002
        /*0030*/ 	.string	""
        /*0030*/ 	.string	"ptxas"
        /*0030*/ 	.string	"Cuda compilation tools, release 13.0, V13.0.88"
        /*0030*/ 	.string	"Build cuda_13.0.r13.0/compiler.36424714_0"
        /*0030*/ 	.string	"-arch sm_100 -m 64 "



//--------------------- .note.nv.cuinfo           --------------------------
	.section	.note.nv.cuinfo,"",@"SHT_NOTE"
	.sectionflags	@"SHF_NOTE_NV_CUINFO"
        /*0018*/ 	.short	0x0002
        /*001a*/ 	.short	0x0064
        /*001c*/ 	.short	0x0082
	.zero		2


//--------------------- .nv.info                  --------------------------
	.section	.nv.info,"",@"SHT_CUDA_INFO"
	.align	4


	//----- nvinfo : EIATTR_REGCOUNT
	.align		4
        /*0000*/ 	.byte	0x04, 0x2f
        /*0002*/ 	.short	(.L_10 - .L_9)
	.align		4
.L_9:
        /*0004*/ 	.word	index@(_Z16setupCurandStateP17curandStateXORWOWi)
        /*0008*/ 	.word	0x0000001f


	//----- nvinfo : EIATTR_FRAME_SIZE
	.align		4
.L_10:
        /*000c*/ 	.byte	0x04, 0x11
        /*000e*/ 	.short	(.L_12 - .L_11)
	.align		4
.L_11:
        /*0010*/ 	.word	index@(_Z16setupCurandStateP17curandStateXORWOWi)
        /*0014*/ 	.word	0x00000000


	//----- nvinfo : EIATTR_MIN_STACK_SIZE
	.align		4
.L_12:
        /*0018*/ 	.byte	0x04, 0x12
        /*001a*/ 	.short	(.L_14 - .L_13)
	.align		4
.L_13:
        /*001c*/ 	.word	index@(_Z16setupCurandStateP17curandStateXORWOWi)
        /*0020*/ 	.word	0x00000000
.L_14:


//--------------------- .nv.compat                --------------------------
	.section	.nv.compat,"",@"SHT_CUDA_COMPAT_INFO"
	.align	4
        /*0000*/ 	.byte	0x02, 0x09, 0x00, 0x00, 0x02, 0x02, 0x01, 0x00, 0x02, 0x05, 0x05, 0x00, 0x03, 0x07, 0x01, 0x01
        /*0010*/ 	.byte	0x02, 0x03, 0x00, 0x00, 0x02, 0x06, 0x01, 0x00, 0x04, 0x0b, 0x08, 0x00, 0x09, 0x00, 0x00, 0x00
        /*0020*/ 	.byte	0x00, 0x00, 0x00, 0x00


//--------------------- .nv.info._Z16setupCurandStateP17curandStateXORWOWi --------------------------
	.section	.nv.info._Z16setupCurandStateP17curandStateXORWOWi,"",@"SHT_CUDA_INFO"
	.sectionflags	@""
	.align	4


	//----- nvinfo : EIATTR_CUDA_API_VERSION
	.align		4
        /*0000*/ 	.byte	0x04, 0x37
        /*0002*/ 	.short	(.L_16 - .L_15)
.L_15:
        /*0004*/ 	.word	0x00000082


	//----- nvinfo : EIATTR_KPARAM_INFO
	.align		4
.L_16:
        /*0008*/ 	.byte	0x04, 0x17
        /*000a*/ 	.short	(.L_18 - .L_17)
.L_17:
        /*000c*/ 	.word	0x00000000
        /*0010*/ 	.short	0x0001
        /*0012*/ 	.short	0x0008
        /*0014*/ 	.byte	0x00, 0xf0, 0x11, 0x00


	//----- nvinfo : EIATTR_KPARAM_INFO
	.align		4
.L_18:
        /*0018*/ 	.byte	0x04, 0x17
        /*001a*/ 	.short	(.L_20 - .L_19)
.L_19:
        /*001c*/ 	.word	0x00000000
        /*0020*/ 	.short	0x0000
        /*0022*/ 	.short	0x0000
        /*0024*/ 	.byte	0x00, 0xf5, 0x21, 0x00


	//----- nvinfo : EIATTR_SPARSE_MMA_MASK
	.align		4
.L_20:
        /*0028*/ 	.byte	0x03, 0x50
        /*002a*/ 	.short	0x0000


	//----- nvinfo : EIATTR_MAXREG_COUNT
	.align		4
        /*002c*/ 	.byte	0x03, 0x1b
        /*002e*/ 	.short	0x00ff


	//----- nvinfo : EIATTR_MERCURY_ISA_VERSION
	.align		4
        /*0030*/ 	.byte	0x03, 0x5f
        /*0032*/ 	.short	0x0101


	//----- nvinfo : EIATTR_VRC_CTA_INIT_COUNT
	.align		4
        /*0034*/ 	.byte	0x02, 0x4a
	.zero		1
	.zero		1


	//----- nvinfo : EIATTR_EXIT_INSTR_OFFSETS
	.align		4
        /*0038*/ 	.byte	0x04, 0x1c
        /*003a*/ 	.short	(.L_22 - .L_21)


	//   ....[0]....
.L_21:
        /*003c*/ 	.word	0x00000070


	//   ....[1]....
        /*0040*/ 	.word	0x00000eb0


	//----- nvinfo : EIATTR_CRS_STACK_SIZE
	.align		4
.L_22:
        /*0044*/ 	.byte	0x04, 0x1e
        /*0046*/ 	.short	(.L_24 - .L_23)
.L_23:
        /*0048*/ 	.word	0x00000000


	//----- nvinfo : EIATTR_CBANK_PARAM_SIZE
	.align		4
.L_24:
        /*004c*/ 	.byte	0x03, 0x19
        /*004e*/ 	.short	0x000c


	//----- nvinfo : EIATTR_PARAM_CBANK
	.align		4
        /*0050*/ 	.byte	0x04, 0x0a
        /*0052*/ 	.short	(.L_26 - .L_25)
	.align		4
.L_25:
        /*0054*/ 	.word	index@(.nv.constant0._Z16setupCurandStateP17curandStateXORWOWi)
        /*0058*/ 	.short	0x0380
        /*005a*/ 	.short	0x000c


	//----- nvinfo : EIATTR_SW_WAR
	.align		4
.L_26:
        /*005c*/ 	.byte	0x04, 0x36
        /*005e*/ 	.short	(.L_28 - .L_27)
.L_27:
        /*0060*/ 	.word	0x00000008
.L_28:


//--------------------- .nv.callgraph             --------------------------
	.section	.nv.callgraph,"",@"SHT_CUDA_CALLGRAPH"
	.align	4
	.sectionentsize	8
	.align		4
        /*0000*/ 	.word	0x00000000
	.align		4
        /*0004*/ 	.word	0xffffffff
	.align		4
        /*0008*/ 	.word	0x00000000
	.align		4
        /*000c*/ 	.word	0xfffffffe
	.align		4
        /*0010*/ 	.word	0x00000000
	.align		4
        /*0014*/ 	.word	0xfffffffd
	.align		4
        /*0018*/ 	.word	0x00000000
	.align		4
        /*001c*/ 	.word	0xfffffffc


//--------------------- .nv.constant4             --------------------------
	.section	.nv.constant4,"a",@progbits
	.align	8
	.align		8
.nv.constant4:
        /*0000*/ 	.dword	precalc_xorwow_matrix
	.align		8
        /*0008*/ 	.dword	precalc_xorwow_offset_matrix
	.align		8
        /*0010*/ 	.dword	mrg32k3aM1
	.align		8
        /*0018*/ 	.dword	mrg32k3aM2
	.align		8
        /*0020*/ 	.dword	mrg32k3aM1SubSeq
	.align		8
        /*0028*/ 	.dword	mrg32k3aM2SubSeq
	.align		8
        /*0030*/ 	.dword	mrg32k3aM1Seq
	.align		8
        /*0038*/ 	.dword	mrg32k3aM2Seq


//--------------------- .nv.constant3             --------------------------
	.section	.nv.constant3,"a",@progbits
	.align	8
.nv.constant3:
	.type		__cr_lgamma_table,@object
	.size		__cr_lgamma_table,(.L_8 - __cr_lgamma_table)
__cr_lgamma_table:
        /*0000*/ 	.byte	0x00, 0x00, 0x00, 0x00, 0x00, 0x00, 0x00, 0x00, 0x00, 0x00, 0x00, 0x00, 0x00, 0x00, 0x00, 0x00
        /*0010*/ 	.byte	0xef, 0x39, 0xfa, 0xfe, 0x42, 0x2e, 0xe6, 0x3f, 0x02, 0x20, 0x2a, 0xfa, 0x0b, 0xab, 0xfc, 0x3f
        /*0020*/ 	.byte	0xf9, 0x2c, 0x92, 0x7c, 0xa7, 0x6c, 0x09, 0x40, 0xc9, 0x79, 0x44, 0x3c, 0x64, 0x26, 0x13, 0x40
        /*0030*/ 	.byte	0xca, 0x01, 0xcf, 0x3a, 0x27, 0x51, 0x1a, 0x40, 0x30, 0xcc, 0x2d, 0xf3, 0xe1, 0x0c, 0x21, 0x40
        /*0040*/ 	.byte	0x0d, 0xb7, 0xfc, 0x82, 0x8e, 0x35, 0x25, 0x40
.L_8:


//--------------------- .text._Z16setupCurandStateP17curandStateXORWOWi --------------------------
	.section	.text._Z16setupCurandStateP17curandStateXORWOWi,"ax",@progbits
	.align	128
        .global         _Z16setupCurandStateP17curandStateXORWOWi
        .type           _Z16setupCurandStateP17curandStateXORWOWi,@function
        .size           _Z16setupCurandStateP17curandStateXORWOWi,(.L_x_9 - _Z16setupCurandStateP17curandStateXORWOWi)
        .other          _Z16setupCurandStateP17curandStateXORWOWi,@"STO_CUDA_ENTRY STV_DEFAULT"
_Z16setupCurandStateP17curandStateXORWOWi:
.text._Z16setupCurandStateP17curandStateXORWOWi:
[----:B------:R-:W-:Y:S01]  /*0000*/  LDC R1, c[0x0][0x37c] ;  /* 0x0000df00ff017b82 */ /* 0x000fe20000000800 */
[----:B------:R-:W0:Y:S01]  /*0010*/  S2R R13, SR_TID.X ;  /* 0x00000000000d7919 */ /* 0x000e220000002100 */
[----:B------:R-:W0:Y:S01]  /*0020*/  LDCU UR4, c[0x0][0x360] ;  /* 0x00006c00ff0477ac */ /* 0x000e220008000800 */
[----:B------:R-:W0:Y:S01]  /*0030*/  S2R R0, SR_CTAID.X ;  /* 0x0000000000007919 */ /* 0x000e220000002500 */
[----:B------:R-:W1:Y:S01]  /*0040*/  LDCU UR5, c[0x0][0x388] ;  /* 0x00007100ff0577ac */ /* 0x000e620008000800 */
[----:B0-----:R-:W-:-:S05]  /*0050*/  IMAD R13, R0, UR4, R13 ;  /* 0x00000004000d7c24 */ /* 0x001fca000f8e020d */
[----:B-1----:R-:W-:-:S13]  /*0060*/  ISETP.GE.AND P0, PT, R13, UR5, PT ;  /* 0x000000050d007c0c */ /* 0x002fda000bf06270 */
[----:B------:R-:W-:Y:S05]  /*0070*/  @P0 EXIT ;  /* 0x000000000000094d */ /* 0x000fea0003800000 */
[----:B------:R-:W0:Y:S01]  /*0080*/  LDC.64 R6, c[0x0][0x380] ;  /* 0x0000e000ff067b82 */ /* 0x000e220000000a00 */
[----:B------:R-:W1:Y:S01]  /*0090*/  LDCU.64 UR4, c[0x0][0x358] ;  /* 0x00006b00ff0477ac */ /* 0x000e620008000a00 */
[----:B------:R-:W-:Y:S01]  /*00a0*/  IMAD.MOV.U32 R2, RZ, RZ, 0x68e3a405 ;  /* 0x68e3a405ff027424 */ /* 0x000fe200078e00ff */
[----:B------:R-:W-:Y:S01]  /*00b0*/  ISETP.NE.AND P0, PT, R13, RZ, PT ;  /* 0x000000ff0d00720c */ /* 0x000fe20003f05270 */
[----:B------:R-:W-:Y:S01]  /*00c0*/  IMAD.MOV.U32 R3, RZ, RZ, -0x69b76afe ;  /* 0x96489502ff037424 */ /* 0x000fe200078e00ff */
[----:B------:R-:W-:Y:S01]  /*00d0*/  BSSY.RECONVERGENT B0, `(.L_x_0) ;  /* 0x00000da000007945 */ /* 0x000fe20003800200 */
[----:B------:R-:W-:Y:S02]  /*00e0*/  IMAD.MOV.U32 R4, RZ, RZ, -0x64896df8 ;  /* 0x9b769208ff047424 */ /* 0x000fe400078e00ff */
[----:B------:R-:W-:Y:S02]  /*00f0*/  IMAD.MOV.U32 R5, RZ, RZ, -0x75bd8fc ;  /* 0xf8a42704ff057424 */ /* 0x000fe400078e00ff */
[----:B------:R-:W-:-:S02]  /*0100*/  IMAD.MOV.U32 R8, RZ, RZ, -0x23270784 ;  /* 0xdcd8f87cff087424 */ /* 0x000fc400078e00ff */
[----:B------:R-:W-:Y:S02]  /*0110*/  IMAD.MOV.U32 R9, RZ, RZ, -0x70baf8fa ;  /* 0x8f450706ff097424 */ /* 0x000fe400078e00ff */
[----:B0-----:R-:W-:-:S05]  /*0120*/  IMAD.WIDE R6, R13, 0x30, R6 ;  /* 0x000000300d067825 */ /* 0x001fca00078e0206 */
[----:B-1----:R0:W-:Y:S04]  /*0130*/  STG.E.64 desc[UR4][R6.64], R2 ;  /* 0x0000000206007986 */ /* 0x0021e8000c101b04 */
[----:B------:R0:W-:Y:S04]  /*0140*/  STG.E.64 desc[UR4][R6.64+0x8], R4 ;  /* 0x0000080406007986 */ /* 0x0001e8000c101b04 */
[----:B------:R0:W-:Y:S01]  /*0150*/  STG.E.64 desc[UR4][R6.64+0x10], R8 ;  /* 0x0000100806007986 */ /* 0x0001e2000c101b04 */
[----:B------:R-:W-:Y:S05]  /*0160*/  @!P0 BRA `(.L_x_1) ;  /* 0x0000000c00408947 */ /* 0x000fea0003800000 */
[----:B------:R-:W-:Y:S01]  /*0170*/  SHF.R.S32.HI R0, RZ, 0x1f, R13 ;  /* 0x0000001fff007819 */ /* 0x000fe2000001140d */
[----:B------:R-:W-:-:S07]  /*0180*/  IMAD.MOV.U32 R12, RZ, RZ, RZ ;  /* 0x000000ffff0c7224 */ /* 0x000fce00078e00ff */
.L_x_7:
[----:B0-----:R-:W-:Y:S01]  /*0190*/  LOP3.LUT R2, R13, 0x3, RZ, 0xc0, !PT ;  /* 0x000000030d027812 */ /* 0x001fe200078ec0ff */
[----:B------:R-:W-:Y:S03]  /*01a0*/  BSSY.RECONVERGENT B1, `(.L_x_2) ;  /* 0x00000c6000017945 */ /* 0x000fe60003800200 */
[----:B------:R-:W-:-:S04]  /*01b0*/  ISETP.NE.U32.AND P0, PT, R2, RZ, PT ;  /* 0x000000ff0200720c */ /* 0x000fc80003f05070 */
[----:B------:R-:W-:-:S13]  /*01c0*/  ISETP.NE.AND.EX P0, PT, RZ, RZ, PT, P0 ;  /* 0x000000ffff00720c */ /* 0x000fda0003f05300 */
[----:B------:R-:W-:Y:S05]  /*01d0*/  @!P0 BRA `(.L_x_3) ;  /* 0x0000000c00088947 */ /* 0x000fea0003800000 */
[----:B------:R-:W0:Y:S01]  /*01e0*/  LDC.64 R8, c[0x4][RZ] ;  /* 0x01000000ff087b82 */ /* 0x000e220000000a00 */
[----:B------:R-:W-:Y:S02]  /*01f0*/  IMAD.MOV.U32 R14, RZ, RZ, RZ ;  /* 0x000000ffff0e7224 */ /* 0x000fe400078e00ff */
[----:B0-----:R-:W-:-:S07]  /*0200*/  IMAD.WIDE.U32 R8, R12, 0xc80, R8 ;  /* 0x00000c800c087825 */ /* 0x001fce00078e0008 */
.L_x_6:
[----:B0-----:R-:W-:Y:S01]  /*0210*/  IMAD.MOV.U32 R15, RZ, RZ, RZ ;  /* 0x000000ffff0f7224 */ /* 0x001fe200078e00ff */
[----:B------:R-:W-:Y:S01]  /*0220*/  CS2R R2, SRZ ;  /* 0x0000000000027805 */ /* 0x000fe2000001ff00 */
[----:B------:R-:W-:Y:S01]  /*0230*/  IMAD.MOV.U32 R17, RZ, RZ, RZ ;  /* 0x000000ffff117224 */ /* 0x000fe200078e00ff */
[----:B------:R-:W-:-:S07]  /*0240*/  CS2R R4, SRZ ;  /* 0x0000000000047805 */ /* 0x000fce000001ff00 */
.L_x_5:
[----:B------:R-:W-:-:S05]  /*0250*/  IMAD.WIDE.U32 R10, R17, 0x4, R6 ;  /* 0x00000004110a7825 */ /* 0x000fca00078e0006 */
[----:B------:R0:W5:Y:S01]  /*0260*/  LDG.E R16, desc[UR4][R10.64+0x4] ;  /* 0x000004040a107981 */ /* 0x000162000c1e1900 */
[----:B------:R-:W-:-:S07]  /*0270*/  IMAD.MOV.U32 R19, RZ, RZ, RZ ;  /* 0x000000ffff137224 */ /* 0x000fce00078e00ff */
.L_x_4:
[----:B-----5:R-:W-:Y:S01]  /*0280*/  SHF.R.U32.HI R24, RZ, R19, R16 ;  /* 0x00000013ff187219 */ /* 0x020fe20000011610 */
[----:B0-----:R-:W-:-:S03]  /*0290*/  IMAD.SHL.U32 R10, R17, 0x20, RZ ;  /* 0x00000020110a7824 */ /* 0x001fc600078e00ff */
[----:B------:R-:W-:Y:S01]  /*02a0*/  LOP3.LUT R11, R24, 0x1, RZ, 0xc0, !PT ;  /* 0x00000001180b7812 */ /* 0x000fe200078ec0ff */
[----:B------:R-:W-:-:S03]  /*02b0*/  IMAD.IADD R10, R10, 0x1, R19 ;  /* 0x000000010a0a7824 */ /* 0x000fc600078e0213 */
[----:B------:R-:W-:Y:S01]  /*02c0*/  ISETP.NE.U32.AND P0, PT, R11, 0x1, PT ;  /* 0x000000010b00780c */ /* 0x000fe20003f05070 */
[----:B------:R-:W-:-:S03]  /*02d0*/  IMAD R11, R10, 0x5, RZ ;  /* 0x000000050a0b7824 */ /* 0x000fc600078e02ff */
[----:B------:R-:W-:Y:S01]  /*02e0*/  R2P PR, R24, 0x7e ;  /* 0x0000007e18007804 */ /* 0x000fe20000000000 */
[----:B------:R-:W-:-:S08]  /*02f0*/  IMAD.WIDE.U32 R10, R11, 0x4, R8 ;  /* 0x000000040b0a7825 */ /* 0x000fd000078e0008 */
[----:B------:R-:W2:Y:S04]  /*0300*/  @!P0 LDG.E R18, desc[UR4][R10.64] ;  /* 0x000000040a128981 */ /* 0x000ea8000c1e1900 */
[----:B------:R-:W3:Y:S04]  /*0310*/  @!P0 LDG.E R20, desc[UR4][R10.64+0x10] ;  /* 0x000010040a148981 */ /* 0x000ee8000c1e1900 */
[----:B------:R-:W4:Y:S04]  /*0320*/  @P1 LDG.E R22, desc[UR4][R10.64+0x14] ;  /* 0x000014040a161981 */ /* 0x000f28000c1e1900 */
[----:B------:R-:W4:Y:S04]  /*0330*/  @P2 LDG.E R26, desc[UR4][R10.64+0x28] ;  /* 0x000028040a1a2981 */ /* 0x000f28000c1e1900 */
[----:B------:R-:W4:Y:S04]  /*0340*/  @!P0 LDG.E R21, desc[UR4][R10.64+0x4] ;  /* 0x000004040a158981 */ /* 0x000f28000c1e1900 */
[----:B------:R-:W4:Y:S04]  /*0350*/  @!P0 LDG.E R23, desc[UR4][R10.64+0xc] ;  /* 0x00000c040a178981 */ /* 0x000f28000c1e1900 */
[----:B------:R-:W4:Y:S04]  /*0360*/  @P1 LDG.E R25, desc[UR4][R10.64+0x18] ;  /* 0x000018040a191981 */ /* 0x000f28000c1e1900 */
[----:B------:R-:W4:Y:S04]  /*0370*/  @P3 LDG.E R28, desc[UR4][R10.64+0x3c] ;  /* 0x00003c040a1c3981 */ /* 0x000f28000c1e1900 */
[----:B------:R-:W4:Y:S01]  /*0380*/  @P6 LDG.E R27, desc[UR4][R10.64+0x7c] ;  /* 0x00007c040a1b6981 */ /* 0x000f22000c1e1900 */
[----:B--2---:R-:W-:-:S03]  /*0390*/  @!P0 LOP3.LUT R15, R15, R18, RZ, 0x3c, !PT ;  /* 0x000000120f0f8212 */ /* 0x004fc600078e3cff */
[----:B------:R-:W2:Y:S01]  /*03a0*/  @!P0 LDG.E R18, desc[UR4][R10.64+0x8] ;  /* 0x000008040a128981 */ /* 0x000ea2000c1e1900 */
[----:B---3--:R-:W-:-:S03]  /*03b0*/  @!P0 LOP3.LUT R3, R3, R20, RZ, 0x3c, !PT ;  /* 0x0000001403038212 */ /* 0x008fc600078e3cff */
[----:B------:R-:W3:Y:S01]  /*03c0*/  @P1 LDG.E R20, desc[UR4][R10.64+0x24] ;  /* 0x000024040a141981 */ /* 0x000ee2000c1e1900 */
[----:B----4-:R-:W-:-:S03]  /*03d0*/  @P1 LOP3.LUT R15, R15, R22, RZ, 0x3c, !PT ;  /* 0x000000160f0f1212 */ /* 0x010fc600078e3cff */
[----:B------:R-:W4:Y:S01]  /*03e0*/  @P2 LDG.E R22, desc[UR4][R10.64+0x38] ;  /* 0x000038040a162981 */ /* 0x000f22000c1e1900 */
[----:B------:R-:W-:-:S03]  /*03f0*/  @P2 LOP3.LUT R15, R15, R26, RZ, 0x3c, !PT ;  /* 0x0000001a0f0f2212 */ /* 0x000fc600078e3cff */
[----:B------:R-:W4:Y:S01]  /*0400*/  @P4 LDG.E R26, desc[UR4][R10.64+0x50] ;  /* 0x000050040a1a4981 */ /* 0x000f22000c1e1900 */
[----:B------:R-:W-:-:S03]  /*0410*/  @!P0 LOP3.LUT R4, R4, R21, RZ, 0x3c, !PT ;  /* 0x0000001504048212 */ /* 0x000fc600078e3cff */
[----:B------:R-:W4:Y:S01]  /*0420*/  @P1 LDG.E R21, desc[UR4][R10.64+0x20] ;  /* 0x000020040a151981 */ /* 0x000f22000c1e1900 */
[----:B------:R-:W-:-:S03]  /*0430*/  @!P0 LOP3.LUT R2, R2, R23, RZ, 0x3c, !PT ;  /* 0x0000001702028212 */ /* 0x000fc600078e3cff */
[----:B------:R-:W4:Y:S01]  /*0440*/  @P2 LDG.E R23, desc[UR4][R10.64+0x2c] ;  /* 0x00002c040a172981 */ /* 0x000f22000c1e1900 */
[----:B------:R-:W-:-:S03]  /*0450*/  @P1 LOP3.LUT R4, R4, R25, RZ, 0x3c, !PT ;  /* 0x0000001904041212 */ /* 0x000fc600078e3cff */
[----:B------:R-:W4:Y:S01]  /*0460*/  @P2 LDG.E R25, desc[UR4][R10.64+0x34] ;  /* 0x000034040a192981 */ /* 0x000f22000c1e1900 */
[----:B--2---:R-:W-:-:S03]  /*0470*/  @!P0 LOP3.LUT R5, R5, R18, RZ, 0x3c, !PT ;  /* 0x0000001205058212 */ /* 0x004fc600078e3cff */
[----:B------:R-:W2:Y:S01]  /*0480*/  @P1 LDG.E R18, desc[UR4][R10.64+0x1c] ;  /* 0x00001c040a121981 */ /* 0x000ea2000c1e1900 */
[----:B---3--:R-:W-:-:S03]  /*0490*/  @P1 LOP3.LUT R3, R3, R20, RZ, 0x3c, !PT ;  /* 0x0000001403031212 */ /* 0x008fc600078e3cff */
[----:B------:R-:W3:Y:S01]  /*04a0*/  @P2 LDG.E R20, desc[UR4][R10.64+0x30] ;  /* 0x000030040a142981 */ /* 0x000ee2000c1e1900 */
[----:B----4-:R-:W-:-:S03]  /*04b0*/  @P2 LOP3.LUT R3, R3, R22, RZ, 0x3c, !PT ;  /* 0x0000001603032212 */ /* 0x010fc600078e3cff */
[----:B------:R-:W4:Y:S01]  /*04c0*/  @P3 LDG.E R22, desc[UR4][R10.64+0x4c] ;  /* 0x00004c040a163981 */ /* 0x000f22000c1e1900 */
[----:B------:R-:W-:-:S04]  /*04d0*/  @P3 LOP3.LUT R15, R15, R28, RZ, 0x3c, !PT ;  /* 0x0000001c0f0f3212 */ /* 0x000fc800078e3cff */
[----:B------:R-:W-:Y:S02]  /*04e0*/  @P4 LOP3.LUT R15, R15, R26, RZ, 0x3c, !PT ;  /* 0x0000001a0f0f4212 */ /* 0x000fe400078e3cff */
[----:B------:R-:W-:Y:S01]  /*04f0*/  @P1 LOP3.LUT R2, R2, R21, RZ, 0x3c, !PT ;  /* 0x0000001502021212 */ /* 0x000fe200078e3cff */
[----:B------:R-:W4:Y:S04]  /*0500*/  @P5 LDG.E R26, desc[UR4][R10.64+0x64] ;  /* 0x000064040a1a5981 */ /* 0x000f28000c1e1900 */
[----:B------:R-:W4:Y:S01]  /*0510*/  @P3 LDG.E R21, desc[UR4][R10.64+0x40] ;  /* 0x000040040a153981 */ /* 0x000f22000c1e1900 */
[----:B------:R-:W-:Y:S02]  /*0520*/  @P2 LOP3.LUT R4, R4, R23, RZ, 0x3c, !PT ;  /* 0x0000001704042212 */ /* 0x000fe400078e3cff */
[----:B------:R-:W-:Y:S01]  /*0530*/  @P2 LOP3.LUT R2, R2, R25, RZ, 0x3c, !PT ;  /* 0x0000001902022212 */ /* 0x000fe200078e3cff */
[----:B------:R-:W4:Y:S04]  /*0540*/  @P3 LDG.E R23, desc[UR4][R10.64+0x48] ;  /* 0x000048040a173981 */ /* 0x000f28000c1e1900 */
[----:B------:R-:W4:Y:S01]  /*0550*/  @P4 LDG.E R25, desc[UR4][R10.64+0x54] ;  /* 0x000054040a194981 */ /* 0x000f22000c1e1900 */
[----:B--2---:R-:W-:-:S03]  /*0560*/  @P1 LOP3.LUT R5, R5, R18, RZ, 0x3c, !PT ;  /* 0x0000001205051212 */ /* 0x004fc600078e3cff */
[----:B------:R-:W2:Y:S01]  /*0570*/  @P3 LDG.E R18, desc[UR4][R10.64+0x44] ;  /* 0x000044040a123981 */ /* 0x000ea2000c1e1900 */
[----:B---3--:R-:W-:-:S03]  /*0580*/  @P2 LOP3.LUT R5, R5, R20, RZ, 0x3c, !PT ;  /* 0x0000001405052212 */ /* 0x008fc600078e3cff */
[----:B------:R-:W3:Y:S01]  /*0590*/  @P4 LDG.E R20, desc[UR4][R10.64+0x58] ;  /* 0x000058040a144981 */ /* 0x000ee2000c1e1900 */
[----:B----4-:R-:W-:-:S03]  /*05a0*/  @P3 LOP3.LUT R3, R3, R22, RZ, 0x3c, !PT ;  /* 0x0000001603033212 */ /* 0x010fc600078e3cff */
[----:B------:R-:W4:Y:S01]  /*05b0*/  @P4 LDG.E R22, desc[UR4][R10.64+0x60] ;  /* 0x000060040a164981 */ /* 0x000f22000c1e1900 */
[----:B------:R-:W-:Y:S02]  /*05c0*/  LOP3.LUT P0, RZ, R24, 0x80, RZ, 0xc0, !PT ;  /* 0x0000008018ff7812 */ /* 0x000fe4000780c0ff */
[----:B------:R-:W-:Y:S02]  /*05d0*/  @P5 LOP3.LUT R15, R15, R26, RZ, 0x3c, !PT ;  /* 0x0000001a0f0f5212 */ /* 0x000fe400078e3cff */
[----:B------:R-:W4:Y:S01]  /*05e0*/  @P6 LDG.E R26, desc[UR4][R10.64+0x78] ;  /* 0x000078040a1a6981 */ /* 0x000f22000c1e1900 */
[----:B------:R-:W-:-:S03]  /*05f0*/  @P3 LOP3.LUT R4, R4, R21, RZ, 0x3c, !PT ;  /* 0x0000001504043212 */ /* 0x000fc600078e3cff */
[----:B------:R-:W4:Y:S01]  /*0600*/  @P4 LDG.E R21, desc[UR4][R10.64+0x5c] ;  /* 0x00005c040a154981 */ /* 0x000f22000c1e1900 */
[----:B------:R-:W-:-:S03]  /*0610*/  @P3 LOP3.LUT R2, R2, R23, RZ, 0x3c, !PT ;  /* 0x0000001702023212 */ /* 0x000fc600078e3cff */
[----:B------:R-:W4:Y:S01]  /*0620*/  @P5 LDG.E R23, desc[UR4][R10.64+0x68] ;  /* 0x000068040a175981 */ /* 0x000f22000c1e1900 */
[----:B------:R-:W-:-:S03]  /*0630*/  @P4 LOP3.LUT R4, R4, R25, RZ, 0x3c, !PT ;  /* 0x0000001904044212 */ /* 0x000fc600078e3cff */
[----:B------:R-:W4:Y:S01]  /*0640*/  @P5 LDG.E R25, desc[UR4][R10.64+0x70] ;  /* 0x000070040a195981 */ /* 0x000f22000c1e1900 */
[----:B--2---:R-:W-:-:S03]  /*0650*/  @P3 LOP3.LUT R5, R5, R18, RZ, 0x3c, !PT ;  /* 0x0000001205053212 */ /* 0x004fc600078e3cff */
[----:B------:R-:W2:Y:S01]  /*0660*/  @P5 LDG.E R18, desc[UR4][R10.64+0x6c] ;  /* 0x00006c040a125981 */ /* 0x000ea2000c1e1900 */
[----:B---3--:R-:W-:-:S03]  /*0670*/  @P4 LOP3.LUT R5, R5, R20, RZ, 0x3c, !PT ;  /* 0x0000001405054212 */ /* 0x008fc600078e3cff */
[----:B------:R-:W3:Y:S01]  /*0680*/  @P5 LDG.E R20, desc[UR4][R10.64+0x74] ;  /* 0x000074040a145981 */ /* 0x000ee2000c1e1900 */
[----:B----4-:R-:W-:-:S03]  /*0690*/  @P4 LOP3.LUT R3, R3, R22, RZ, 0x3c, !PT ;  /* 0x0000001603034212 */ /* 0x010fc600078e3cff */
[----:B------:R-:W4:Y:S01]  /*06a0*/  @P0 LDG.E R22, desc[UR4][R10.64+0x8c] ;  /* 0x00008c040a160981 */ /* 0x000f22000c1e1900 */
[----:B------:R-:W-:-:S03]  /*06b0*/  @P6 LOP3.LUT R15, R15, R26, RZ, 0x3c, !PT ;  /* 0x0000001a0f0f6212 */ /* 0x000fc600078e3cff */
        /* <DEDUP_REMOVED lines=13> */
[----:B------:R-:W-:Y:S02]  /*0790*/  @P6 LOP3.LUT R4, R4, R27, RZ, 0x3c, !PT ;  /* 0x0000001b04046212 */ /* 0x000fe400078e3cff */
[----:B------:R-:W-:Y:S02]  /*07a0*/  @P6 LOP3.LUT R2, R2, R21, RZ, 0x3c, !PT ;  /* 0x0000001502026212 */ /* 0x000fe400078e3cff */
[----:B------:R-:W-:Y:S02]  /*07b0*/  @P0 LOP3.LUT R4, R4, R23, RZ, 0x3c, !PT ;  /* 0x0000001704040212 */ /* 0x000fe400078e3cff */
[----:B------:R-:W-:Y:S02]  /*07c0*/  @P0 LOP3.LUT R2, R2, R25, RZ, 0x3c, !PT ;  /* 0x0000001902020212 */ /* 0x000fe400078e3cff */
[----:B--2---:R-:W-:Y:S02]  /*07d0*/  @P6 LOP3.LUT R5, R5, R18, RZ, 0x3c, !PT ;  /* 0x0000001205056212 */ /* 0x004fe400078e3cff */
[----:B---3--:R-:W-:-:S02]  /*07e0*/  @P6 LOP3.LUT R3, R3, R20, RZ, 0x3c, !PT ;  /* 0x0000001403036212 */ /* 0x008fc400078e3cff */
[----:B----4-:R-:W-:Y:S02]  /*07f0*/  @P0 LOP3.LUT R5, R5, R22, RZ, 0x3c, !PT ;  /* 0x0000001605050212 */ /* 0x010fe400078e3cff */
[----:B------:R-:W-:Y:S02]  /*0800*/  @P0 LOP3.LUT R3, R3, R26, RZ, 0x3c, !PT ;  /* 0x0000001a03030212 */ /* 0x000fe400078e3cff */
[----:B------:R-:W-:-:S13]  /*0810*/  R2P PR, R24.B1, 0x7f ;  /* 0x0000007f18007804 */ /* 0x000fda0000001000 */
[----:B------:R-:W2:Y:S04]  /*0820*/  @P0 LDG.E R18, desc[UR4][R10.64+0xa0] ;  /* 0x0000a0040a120981 */ /* 0x000ea8000c1e1900 */
[----:B------:R-:W3:Y:S04]  /*0830*/  @P1 LDG.E R22, desc[UR4][R10.64+0xb4] ;  /* 0x0000b4040a161981 */ /* 0x000ee8000c1e1900 */
[----:B------:R-:W4:Y:S04]  /*0840*/  @P2 LDG.E R26, desc[UR4][R10.64+0xc8] ;  /* 0x0000c8040a1a2981 */ /* 0x000f28000c1e1900 */
[----:B------:R-:W4:Y:S04]  /*0850*/  @P3 LDG.E R28, desc[UR4][R10.64+0xdc] ;  /* 0x0000dc040a1c3981 */ /* 0x000f28000c1e1900 */
[----:B------:R-:W4:Y:S04]  /*0860*/  @P0 LDG.E R23, desc[UR4][R10.64+0xa4] ;  /* 0x0000a4040a170981 */ /* 0x000f28000c1e1900 */
[----:B------:R-:W4:Y:S04]  /*0870*/  @P0 LDG.E R20, desc[UR4][R10.64+0xa8] ;  /* 0x0000a8040a140981 */ /* 0x000f28000c1e1900 */
[----:B------:R-:W4:Y:S04]  /*0880*/  @P4 LDG.E R25, desc[UR4][R10.64+0xf0] ;  /* 0x0000f0040a194981 */ /* 0x000f28000c1e1900 */
        /* <DEDUP_REMOVED lines=21> */
[----:B------:R-:W-:Y:S02]  /*09e0*/  LOP3.LUT P0, RZ, R24, 0x8000, RZ, 0xc0, !PT ;  /* 0x0000800018ff7812 */ /* 0x000fe4000780c0ff */
[----:B----4-:R-:W-:Y:S01]  /*09f0*/  @P5 LOP3.LUT R15, R15, R26, RZ, 0x3c, !PT ;  /* 0x0000001a0f0f5212 */ /* 0x010fe200078e3cff */
[----:B------:R-:W4:Y:S04]  /*0a00*/  @P3 LDG.E R24, desc[UR4][R10.64+0xe4] ;  /* 0x0000e4040a183981 */ /* 0x000f28000c1e1900 */
[----:B------:R-:W2:Y:S01]  /*0a10*/  @P6 LDG.E R26, desc[UR4][R10.64+0x118] ;  /* 0x000118040a1a6981 */ /* 0x000ea2000c1e1900 */
        /* <DEDUP_REMOVED lines=8> */
[----:B---3--:R-:W-:-:S03]  /*0aa0*/  @P2 LOP3.LUT R3, R3, R22, RZ, 0x3c, !PT ;  /* 0x0000001603032212 */ /* 0x008fc600078e3cff */
[----:B------:R-:W3:Y:S01]  /*0ab0*/  @P4 LDG.E R22, desc[UR4][R10.64+0x100] ;  /* 0x000100040a164981 */ /* 0x000ee2000c1e1900 */
[----:B--2---:R-:W-:-:S03]  /*0ac0*/  @P6 LOP3.LUT R15, R15, R26, RZ, 0x3c, !PT ;  /* 0x0000001a0f0f6212 */ /* 0x004fc600078e3cff */
[----:B------:R-:W2:Y:S01]  /*0ad0*/  @P0 LDG.E R26, desc[UR4][R10.64+0x12c] ;  /* 0x00012c040a1a0981 */ /* 0x000ea2000c1e1900 */
[----:B----4-:R-:W-:-:S03]  /*0ae0*/  @P2 LOP3.LUT R2, R2, R23, RZ, 0x3c, !PT ;  /* 0x0000001702022212 */ /* 0x010fc600078e3cff */
[----:B------:R-:W4:Y:S01]  /*0af0*/  @P4 LDG.E R23, desc[UR4][R10.64+0xfc] ;  /* 0x0000fc040a174981 */ /* 0x000f22000c1e1900 */
[----:B------:R-:W-:-:S03]  /*0b00*/  @P2 LOP3.LUT R5, R5, R20, RZ, 0x3c, !PT ;  /* 0x0000001405052212 */ /* 0x000fc600078e3cff */
[----:B------:R-:W4:Y:S01]  /*0b10*/  @P4 LDG.E R20, desc[UR4][R10.64+0xf8] ;  /* 0x0000f8040a144981 */ /* 0x000f22000c1e1900 */
[----:B------:R-:W-:Y:S02]  /*0b20*/  @P3 LOP3.LUT R2, R2, R27, RZ, 0x3c, !PT ;  /* 0x0000001b02023212 */ /* 0x000fe400078e3cff */
[----:B------:R-:W-:Y:S01]  /*0b30*/  @P3 LOP3.LUT R4, R4, R25, RZ, 0x3c, !PT ;  /* 0x0000001904043212 */ /* 0x000fe200078e3cff */
[----:B------:R-:W4:Y:S01]  /*0b40*/  @P5 LDG.E R27, desc[UR4][R10.64+0x110] ;  /* 0x000110040a1b5981 */ /* 0x000f22000c1e1900 */
[----:B------:R-:W-:-:S03]  /*0b50*/  @P3 LOP3.LUT R5, R5, R24, RZ, 0x3c, !PT ;  /* 0x0000001805053212 */ /* 0x000fc600078e3cff */
[----:B------:R-:W4:Y:S04]  /*0b60*/  @P5 LDG.E R25, desc[UR4][R10.64+0x108] ;  /* 0x000108040a195981 */ /* 0x000f28000c1e1900 */
        /* <DEDUP_REMOVED lines=19> */
[----:B------:R-:W-:-:S05]  /*0ca0*/  VIADD R19, R19, 0x10 ;  /* 0x0000001013137836 */ /* 0x000fca0000000000 */
[----:B------:R-:W-:Y:S02]  /*0cb0*/  ISETP.NE.AND P1, PT, R19, 0x20, PT ;  /* 0x000000201300780c */ /* 0x000fe40003f25270 */
[----:B------:R-:W-:Y:S02]  /*0cc0*/  @P5 LOP3.LUT R3, R3, R18, RZ, 0x3c, !PT ;  /* 0x0000001203035212 */ /* 0x000fe400078e3cff */
[----:B------:R-:W-:Y:S02]  /*0cd0*/  @P6 LOP3.LUT R4, R4, R21, RZ, 0x3c, !PT ;  /* 0x0000001504046212 */ /* 0x000fe400078e3cff */
[----:B---3--:R-:W-:-:S04]  /*0ce0*/  @P6 LOP3.LUT R3, R3, R22, RZ, 0x3c, !PT ;  /* 0x0000001603036212 */ /* 0x008fc800078e3cff */
[----:B--2---:R-:W-:Y:S02]  /*0cf0*/  @P0 LOP3.LUT R3, R3, R26, RZ, 0x3c, !PT ;  /* 0x0000001a03030212 */ /* 0x004fe400078e3cff */
[----:B----4-:R-:W-:Y:S02]  /*0d00*/  @P6 LOP3.LUT R2, R2, R23, RZ, 0x3c, !PT ;  /* 0x0000001702026212 */ /* 0x010fe400078e3cff */
[----:B------:R-:W-:Y:S02]  /*0d10*/  @P6 LOP3.LUT R5, R5, R20, RZ, 0x3c, !PT ;  /* 0x0000001405056212 */ /* 0x000fe400078e3cff */
[----:B------:R-:W-:Y:S02]  /*0d20*/  @P0 LOP3.LUT R2, R2, R27, RZ, 0x3c, !PT ;  /* 0x0000001b02020212 */ /* 0x000fe400078e3cff */
[----:B------:R-:W-:Y:S02]  /*0d30*/  @P0 LOP3.LUT R4, R4, R25, RZ, 0x3c, !PT ;  /* 0x0000001904040212 */ /* 0x000fe400078e3cff */
[----:B------:R-:W-:Y:S01]  /*0d40*/  @P0 LOP3.LUT R5, R5, R24, RZ, 0x3c, !PT ;  /* 0x0000001805050212 */ /* 0x000fe200078e3cff */
[----:B------:R-:W-:Y:S06]  /*0d50*/  @P1 BRA `(.L_x_4) ;  /* 0xfffffff400481947 */ /* 0x000fec000383ffff */
[----:B------:R-:W-:-:S05]  /*0d60*/  VIADD R17, R17, 0x1 ;  /* 0x0000000111117836 */ /* 0x000fca0000000000 */
[----:B------:R-:W-:-:S13]  /*0d70*/  ISETP.NE.AND P0, PT, R17, 0x5, PT ;  /* 0x000000051100780c */ /* 0x000fda0003f05270 */
[----:B------:R-:W-:Y:S05]  /*0d80*/  @P0 BRA `(.L_x_5) ;  /* 0xfffffff400300947 */ /* 0x000fea000383ffff */
[----:B------:R0:W-:Y:S01]  /*0d90*/  STG.E.64 desc[UR4][R6.64+0x8], R4 ;  /* 0x0000080406007986 */ /* 0x0001e2000c101b04 */
[----:B------:R-:W-:Y:S01]  /*0da0*/  VIADD R14, R14, 0x1 ;  /* 0x000000010e0e7836 */ /* 0x000fe20000000000 */
[----:B------:R-:W-:Y:S02]  /*0db0*/  LOP3.LUT R11, R13, 0x3, RZ, 0xc0, !PT ;  /* 0x000000030d0b7812 */ /* 0x000fe400078ec0ff */
[----:B------:R0:W-:Y:S02]  /*0dc0*/  STG.E.64 desc[UR4][R6.64+0x10], R2 ;  /* 0x0000100206007986 */ /* 0x0001e4000c101b04 */
[----:B------:R-:W-:Y:S02]  /*0dd0*/  ISETP.GE.U32.AND P0, PT, R14, R11, PT ;  /* 0x0000000b0e00720c */ /* 0x000fe40003f06070 */
[----:B------:R0:W-:Y:S11]  /*0de0*/  STG.E desc[UR4][R6.64+0x4], R15 ;  /* 0x0000040f06007986 */ /* 0x0001f6000c101904 */
[----:B------:R-:W-:Y:S05]  /*0df0*/  @!P0 BRA `(.L_x_6) ;  /* 0xfffffff400048947 */ /* 0x000fea000383ffff */
.L_x_3:
[----:B------:R-:W-:Y:S05]  /*0e00*/  BSYNC.RECONVERGENT B1 ;  /* 0x0000000000017941 */ /* 0x000fea0003800200 */
.L_x_2:
[C---:B------:R-:W-:Y:S01]  /*0e10*/  ISETP.GT.U32.AND P0, PT, R13.reuse, 0x3, PT ;  /* 0x000000030d00780c */ /* 0x040fe20003f04070 */
[----:B------:R-:W-:Y:S01]  /*0e20*/  VIADD R12, R12, 0x1 ;  /* 0x000000010c0c7836 */ /* 0x000fe20000000000 */
[--C-:B------:R-:W-:Y:S02]  /*0e30*/  SHF.R.U64 R13, R13, 0x2, R0.reuse ;  /* 0x000000020d0d7819 */ /* 0x100fe40000001200 */
[----:B------:R-:W-:Y:S02]  /*0e40*/  ISETP.GT.U32.AND.EX P0, PT, R0, RZ, PT, P0 ;  /* 0x000000ff0000720c */ /* 0x000fe40003f04100 */
[----:B------:R-:W-:-:S11]  /*0e50*/  SHF.R.U32.HI R0, RZ, 0x2, R0 ;  /* 0x00000002ff007819 */ /* 0x000fd60000011600 */
[----:B------:R-:W-:Y:S05]  /*0e60*/  @P0 BRA `(.L_x_7) ;  /* 0xfffffff000c80947 */ /* 0x000fea000383ffff */
.L_x_1:
[----:B------:R-:W-:Y:S05]  /*0e70*/  BSYNC.RECONVERGENT B0 ;  /* 0x0000000000007941 */ /* 0x000fea0003800200 */
.L_x_0:
[----:B------:R-:W-:Y:S04]  /*0e80*/  STG.E.64 desc[UR4][R6.64+0x18], RZ ;  /* 0x000018ff06007986 */ /* 0x000fe8000c101b04 */
[----:B------:R-:W-:Y:S04]  /*0e90*/  STG.E desc[UR4][R6.64+0x20], RZ ;  /* 0x000020ff06007986 */ /* 0x000fe8000c101904 */
[----:B------:R-:W-:Y:S01]  /*0ea0*/  STG.E.64 desc[UR4][R6.64+0x28], RZ ;  /* 0x000028ff06007986 */ /* 0x000fe2000c101b04 */
[----:B------:R-:W-:Y:S05]  /*0eb0*/  EXIT ;  /* 0x000000000000794d */ /* 0x000fea0003800000 */
.L_x_8:
[----:B------:R-:W-:-:S00]  /*0ec0*/  BRA `(.L_x_8) ;  /* 0xfffffffc00fc7947 */ /* 0x000fc0000383ffff */
[----:B------:R-:W-:-:S00]  /*0ed0*/  NOP ;  /* 0x0000000000007918 */ /* 0x000fc00000000000 */
        /* <DEDUP_REMOVED lines=10> */
.L_x_9:


//--------------------- .nv.global.init           --------------------------
	.section	.nv.global.init,"aw",@progbits
	.align	4
.nv.global.init:
	.type		mrg32k3aM1SubSeq,@object
	.size		mrg32k3aM1SubSeq,(mrg32k3aM2SubSeq - mrg32k3aM1SubSeq)
mrg32k3aM1SubSeq:
        /*0000*/ 	.byte	0x0b, 0xcc, 0xee, 0x04, 0x73, 0x29, 0x8b, 0x6f, 0xf6, 0x53, 0x03, 0xf6, 0x23, 0xf6, 0xea, 0xda
        /* <DEDUP_REMOVED lines=125> */
	.type		mrg32k3aM2SubSeq,@object
	.size		mrg32k3aM2SubSeq,(mrg32k3aM1 - mrg32k3aM2SubSeq)
mrg32k3aM2SubSeq:
        /* <DEDUP_REMOVED lines=126> */
	.type		mrg32k3aM1,@object
	.size		mrg32k3aM1,(mrg32k3aM1Seq - mrg32k3aM1)
mrg32k3aM1:
        /* <DEDUP_REMOVED lines=144> */
	.type		mrg32k3aM1Seq,@object
	.size		mrg32k3aM1Seq,(mrg32k3aM2 - mrg32k3aM1Seq)
mrg32k3aM1Seq:
        /* <DEDUP_REMOVED lines=144> */
	.type		mrg32k3aM2,@object
	.size		mrg32k3aM2,(mrg32k3aM2Seq - mrg32k3aM2)
mrg32k3aM2:
        /* <DEDUP_REMOVED lines=144> */
	.type		mrg32k3aM2Seq,@object
	.size		mrg32k3aM2Seq,(precalc_xorwow_matrix - mrg32k3aM2Seq)
mrg32k3aM2Seq:
        /* <DEDUP_REMOVED lines=144> */
	.type		precalc_xorwow_matrix,@object
	.size		precalc_xorwow_matrix,(precalc_xorwow_offset_matrix - precalc_xorwow_matrix)
precalc_xorwow_matrix:
        /* <DEDUP_REMOVED lines=6400> */
	.type		precalc_xorwow_offset_matrix,@object
	.size		precalc_xorwow_offset_matrix,(.L_1 - precalc_xorwow_offset_matrix)
precalc_xorwow_offset_matrix:
        /* <DEDUP_REMOVED lines=6400> */
.L_1:


//--------------------- .nv.shared.reserved.0     --------------------------
	.section	.nv.shared.reserved.0,"aw",@nobits
	.weak		__nv_reservedSMEM_offset_0_alias
	.size		__nv_reservedSMEM_offset_0_alias, 0, 64
	.other		__nv_reservedSMEM_offset_0_alias,@"STO_CUDA_RESERVED_SHARED STV_DEFAULT"
__nv_reservedSMEM_offset_0_alias:
	.zero		0
	.zero		64


//--------------------- .nv.constant0._Z16setupCurandStateP17curandStateXORWOWi --------------------------
	.section	.nv.constant0._Z16setupCurandStateP17curandStateXORWOWi,"a",@progbits
	.sectionflags	@""
	.align	4
.nv.constant0._Z16setupCurandStateP17curandStateXORWOWi:
	.zero		908


//--------------------- SYMBOLS --------------------------

	.type		.nv.reservedSmem.offset0,@object
	.size		.nv.reservedSmem.offset0,0x4
